	.headerflags	@"EF_CUDA_TEXMODE_UNIFIED EF_CUDA_64BIT_ADDRESS EF_CUDA_ACCELERATORS EF_CUDA_SM90 EF_CUDA_VIRTUAL_SM(EF_CUDA_SM90)"
	.elftype	@"ET_EXEC"


//--------------------- .nv.info                  --------------------------
	.section	.nv.info,"",@"SHT_CUDA_INFO"
	.align	4


	//----- nvinfo : EIATTR_REGCOUNT
	.align		4
        /*0000*/ 	.byte	0x04, 0x2f
        /*0002*/ 	.short	(.L_1 - .L_0)
	.align		4
.L_0:
        /*0004*/ 	.word	index@(triton_poi_fused_convolution_mul_sigmoid_2)
        /*0008*/ 	.word	0x00000012


	//----- nvinfo : EIATTR_MIN_STACK_SIZE
	.align		4
.L_1:
        /*000c*/ 	.byte	0x04, 0x12
        /*000e*/ 	.short	(.L_3 - .L_2)
	.align		4
.L_2:
        /*0010*/ 	.word	index@(triton_poi_fused_convolution_mul_sigmoid_2)
        /*0014*/ 	.word	0x00000000


	//----- nvinfo : EIATTR_FRAME_SIZE
	.align		4
.L_3:
        /*0018*/ 	.byte	0x04, 0x11
        /*001a*/ 	.short	(.L_5 - .L_4)
	.align		4
.L_4:
        /*001c*/ 	.word	index@(triton_poi_fused_convolution_mul_sigmoid_2)
        /*0020*/ 	.word	0x00000000


	//----- nvinfo : EIATTR_MIN_STACK_SIZE
	.align		4
.L_5:
        /*0024*/ 	.byte	0x04, 0x12
        /*0026*/ 	.short	(.L_7 - .L_6)
	.align		4
.L_6:
        /*0028*/ 	.word	index@(triton_poi_fused_convolution_mul_sigmoid_2)
        /*002c*/ 	.word	0x00000000
.L_7:


//--------------------- .nv.info.triton_poi_fused_convolution_mul_sigmoid_2 --------------------------
	.section	.nv.info.triton_poi_fused_convolution_mul_sigmoid_2,"",@"SHT_CUDA_INFO"
	.sectionflags	@""
	.align	4


	//----- nvinfo : EIATTR_CUDA_API_VERSION
	.align		4
        /*0000*/ 	.byte	0x04, 0x37
        /*0002*/ 	.short	(.L_9 - .L_8)
.L_8:
        /*0004*/ 	.word	0x0000007c


	//----- nvinfo : EIATTR_KPARAM_INFO
	.align		4
.L_9:
        /*0008*/ 	.byte	0x04, 0x17
        /*000a*/ 	.short	(.L_11 - .L_10)
.L_10:
        /*000c*/ 	.word	0x00000000
        /*0010*/ 	.short	0x0004
        /*0012*/ 	.short	0x0020
        /*0014*/ 	.byte	0x00, 0xf0, 0x11, 0x00


	//----- nvinfo : EIATTR_KPARAM_INFO
	.align		4
.L_11:
        /*0018*/ 	.byte	0x04, 0x17
        /*001a*/ 	.short	(.L_13 - .L_12)
.L_12:
        /*001c*/ 	.word	0x00000000
        /*0020*/ 	.short	0x0003
        /*0022*/ 	.short	0x0018
        /*0024*/ 	.byte	0x00, 0xf4, 0x21, 0x00


	//----- nvinfo : EIATTR_KPARAM_INFO
	.align		4
.L_13:
        /*0028*/ 	.byte	0x04, 0x17
        /*002a*/ 	.short	(.L_15 - .L_14)
.L_14:
        /*002c*/ 	.word	0x00000000
        /*0030*/ 	.short	0x0002
        /*0032*/ 	.short	0x0010
        /*0034*/ 	.byte	0x00, 0xf4, 0x21, 0x00


	//----- nvinfo : EIATTR_KPARAM_INFO
	.align		4
.L_15:
        /*0038*/ 	.byte	0x04, 0x17
        /*003a*/ 	.short	(.L_17 - .L_16)
.L_16:
        /*003c*/ 	.word	0x00000000
        /*0040*/ 	.short	0x0001
        /*0042*/ 	.short	0x0008
        /*0044*/ 	.byte	0x00, 0xf4, 0x21, 0x00


	//----- nvinfo : EIATTR_KPARAM_INFO
	.align		4
.L_17:
        /*0048*/ 	.byte	0x04, 0x17
        /*004a*/ 	.short	(.L_19 - .L_18)
.L_18:
        /*004c*/ 	.word	0x00000000
        /*0050*/ 	.short	0x0000
        /*0052*/ 	.short	0x0000
        /*0054*/ 	.byte	0x00, 0xf4, 0x21, 0x00


	//----- nvinfo : EIATTR_SPARSE_MMA_MASK
	.align		4
.L_19:
        /*0058*/ 	.byte	0x03, 0x50
        /*005a*/ 	.short	0x0000


	//----- nvinfo : EIATTR_MAXREG_COUNT
	.align		4
        /*005c*/ 	.byte	0x03, 0x1b
        /*005e*/ 	.short	0x00ff


	//----- nvinfo : EIATTR_EXIT_INSTR_OFFSETS
	.align		4
        /*0060*/ 	.byte	0x04, 0x1c
        /*0062*/ 	.short	(.L_21 - .L_20)


	//   ....[0]....
.L_20:
        /*0064*/ 	.word	0x000003c0


	//   ....[1]....
        /*0068*/ 	.word	0x000003e0


	//----- nvinfo : EIATTR_REQNTID
	.align		4
.L_21:
        /*006c*/ 	.byte	0x04, 0x10
        /*006e*/ 	.short	(.L_23 - .L_22)
.L_22:
        /*0070*/ 	.word	0x00000080
        /*0074*/ 	.word	0x00000001
        /*0078*/ 	.word	0x00000001


	//----- nvinfo : EIATTR_CBANK_PARAM_SIZE
	.align		4
.L_23:
        /*007c*/ 	.byte	0x03, 0x19
        /*007e*/ 	.short	0x0024


	//----- nvinfo : EIATTR_PARAM_CBANK
	.align		4
        /*0080*/ 	.byte	0x04, 0x0a
        /*0082*/ 	.short	(.L_25 - .L_24)
	.align		4
.L_24:
        /*0084*/ 	.word	index@(.nv.constant0.triton_poi_fused_convolution_mul_sigmoid_2)
        /*0088*/ 	.short	0x0210
        /*008a*/ 	.short	0x0024


	//----- nvinfo : EIATTR_SW_WAR
	.align		4
.L_25:
        /*008c*/ 	.byte	0x04, 0x36
        /*008e*/ 	.short	(.L_27 - .L_26)
.L_26:
        /*0090*/ 	.word	0x00000008
.L_27:


//--------------------- .nv.callgraph             --------------------------
	.section	.nv.callgraph,"",@"SHT_CUDA_CALLGRAPH"
	.align	4
	.sectionentsize	8
	.align		4
        /*0000*/ 	.word	0x00000000
	.align		4
        /*0004*/ 	.word	0xffffffff
	.align		4
        /*0008*/ 	.word	0x00000000
	.align		4
        /*000c*/ 	.word	0xfffffffe
	.align		4
        /*0010*/ 	.word	0x00000000
	.align		4
        /*0014*/ 	.word	0xfffffffd
	.align		4
        /*0018*/ 	.word	0x00000000
	.align		4
        /*001c*/ 	.word	0xfffffffc


//--------------------- .text.triton_poi_fused_convolution_mul_sigmoid_2 --------------------------
	.section	.text.triton_poi_fused_convolution_mul_sigmoid_2,"ax",@progbits
	.align	128
        .global         triton_poi_fused_convolution_mul_sigmoid_2
        .type           triton_poi_fused_convolution_mul_sigmoid_2,@function
        .size           triton_poi_fused_convolution_mul_sigmoid_2,(.L_x_1 - triton_poi_fused_convolution_mul_sigmoid_2)
        .other          triton_poi_fused_convolution_mul_sigmoid_2,@"STO_CUDA_ENTRY STV_DEFAULT"
triton_poi_fused_convolution_mul_sigmoid_2:
.text.triton_poi_fused_convolution_mul_sigmoid_2:
[----:B------:R-:W0:Y:S01]  /*0000*/  LDC R1, c[0x0][0x28] ;  /* 0x00000a00ff017b82 */ /* 0x000e220000000800 */
[----:B------:R-:W1:Y:S07]  /*0010*/  S2R R0, SR_TID.X ;  /* 0x0000000000007919 */ /* 0x000e6e0000002100 */
[----:B------:R-:W2:Y:S01]  /*0020*/  LDC.64 R8, c[0x0][0x218] ;  /* 0x00008600ff087b82 */ /* 0x000ea20000000a00 */
[----:B------:R-:W-:Y:S02]  /*0030*/  CS2R R6, SRZ ;  /* 0x0000000000067805 */ /* 0x000fe4000001ff00 */
[----:B------:R-:W-:Y:S01]  /*0040*/  CS2R R12, SRZ ;  /* 0x00000000000c7805 */ /* 0x000fe2000001ff00 */
[----:B------:R-:W3:Y:S01]  /*0050*/  S2R R5, SR_CTAID.X ;  /* 0x0000000000057919 */ /* 0x000ee20000002500 */
[----:B------:R-:W-:-:S03]  /*0060*/  ULDC.64 UR4, c[0x0][0x208] ;  /* 0x0000820000047ab9 */ /* 0x000fc60000000a00 */
[----:B------:R-:W4:Y:S01]  /*0070*/  LDC.64 R10, c[0x0][0x220] ;  /* 0x00008800ff0a7b82 */ /* 0x000f220000000a00 */
[----:B-1----:R-:W-:Y:S02]  /*0080*/  SHF.L.U32 R0, R0, 0x1, RZ ;  /* 0x0000000100007819 */ /* 0x002fe400000006ff */
[----:B---3--:R-:W-:Y:S02]  /*0090*/  SHF.R.S32.HI R3, RZ, 0x17, R5 ;  /* 0x00000017ff037819 */ /* 0x008fe40000011405 */
[----:B------:R-:W-:Y:S02]  /*00a0*/  LOP3.LUT R0, R0, 0xfe, RZ, 0xc0, !PT ;  /* 0x000000fe00007812 */ /* 0x000fe400078ec0ff */
[----:B------:R-:W-:Y:S02]  /*00b0*/  SGXT R3, R3, 0x1 ;  /* 0x000000010303781a */ /* 0x000fe40000000200 */
[----:B------:R-:W-:-:S04]  /*00c0*/  LEA R0, R5, R0, 0x8 ;  /* 0x0000000005007211 */ /* 0x000fc800078e40ff */
[----:B------:R-:W-:Y:S02]  /*00d0*/  LEA.HI R4, R3, R0, RZ, 0x4 ;  /* 0x0000000003047211 */ /* 0x000fe400078f20ff */
[----:B------:R-:W1:Y:S01]  /*00e0*/  LDC.64 R2, c[0x0][0x210] ;  /* 0x00008400ff027b82 */ /* 0x000e620000000a00 */
[----:B------:R-:W-:Y:S02]  /*00f0*/  ISETP.GE.AND P0, PT, R0, 0x100, PT ;  /* 0x000001000000780c */ /* 0x000fe40003f06270 */
[----:B------:R-:W-:-:S04]  /*0100*/  SHF.R.S32.HI R4, RZ, 0x4, R4 ;  /* 0x00000004ff047819 */ /* 0x000fc80000011404 */
[----:B------:R-:W-:-:S04]  /*0110*/  LEA.HI R5, R4, R4, RZ, 0x2 ;  /* 0x0000000404057211 */ /* 0x000fc800078f10ff */
[----:B------:R-:W-:-:S04]  /*0120*/  LOP3.LUT R5, R5, 0xfffffffc, RZ, 0xc0, !PT ;  /* 0xfffffffc05057812 */ /* 0x000fc800078ec0ff */
[----:B------:R-:W-:-:S05]  /*0130*/  IADD3 R5, R4, -R5, RZ ;  /* 0x8000000504057210 */ /* 0x000fca0007ffe0ff */
[----:B--2---:R-:W-:-:S04]  /*0140*/  IMAD.WIDE R8, R5, 0x4, R8 ;  /* 0x0000000405087825 */ /* 0x004fc800078e0208 */
[C---:B-1----:R-:W-:Y:S01]  /*0150*/  IMAD.WIDE R2, R0.reuse, 0x4, R2 ;  /* 0x0000000400027825 */ /* 0x042fe200078e0202 */
[----:B------:R-:W2:Y:S04]  /*0160*/  @!P0 LDG.E.EL R13, desc[UR4][R8.64] ;  /* 0x00000004080d8981 */ /* 0x000ea8000c2e1900 */
[----:B------:R-:W2:Y:S04]  /*0170*/  @!P0 LDG.E.64 R6, desc[UR4][R2.64] ;  /* 0x0000000402068981 */ /* 0x000ea8000c1e1b00 */
[----:B------:R-:W3:Y:S01]  /*0180*/  @!P0 LDG.E.EL R12, desc[UR4][R8.64] ;  /* 0x00000004080c8981 */ /* 0x000ee2000c2e1900 */
[----:B------:R-:W-:Y:S01]  /*0190*/  CS2R R4, SRZ ;  /* 0x0000000000047805 */ /* 0x000fe2000001ff00 */
[----:B----4-:R-:W-:-:S05]  /*01a0*/  IMAD.WIDE R10, R0, 0x4, R10 ;  /* 0x00000004000a7825 */ /* 0x010fca00078e020a */
[----:B------:R1:W4:Y:S01]  /*01b0*/  @!P0 LDG.E.64 R4, desc[UR4][R10.64] ;  /* 0x000000040a048981 */ /* 0x000322000c1e1b00 */
[----:B--2---:R-:W-:Y:S01]  /*01c0*/  FADD R6, R13, R6 ;  /* 0x000000060d067221 */ /* 0x004fe20000000000 */
[----:B---3--:R-:W-:-:S03]  /*01d0*/  FADD R7, R12, R7 ;  /* 0x000000070c077221 */ /* 0x008fc60000000000 */
[----:B------:R-:W-:Y:S01]  /*01e0*/  FADD R13, RZ, -R6 ;  /* 0x80000006ff0d7221 */ /* 0x000fe20000000000 */
[----:B------:R-:W-:-:S03]  /*01f0*/  FADD R12, RZ, -R7 ;  /* 0x80000007ff0c7221 */ /* 0x000fc60000000000 */
[----:B------:R-:W-:Y:S01]  /*0200*/  FMUL R13, R13, 1.4426950216293334961 ;  /* 0x3fb8aa3b0d0d7820 */ /* 0x000fe20000400000 */
[----:B------:R-:W-:-:S04]  /*0210*/  FMUL R12, R12, 1.4426950216293334961 ;  /* 0x3fb8aa3b0c0c7820 */ /* 0x000fc80000400000 */
[----:B------:R-:W-:Y:S02]  /*0220*/  FSETP.GEU.AND P1, PT, R13, -126, PT ;  /* 0xc2fc00000d00780b */ /* 0x000fe40003f2e000 */
[----:B------:R-:W-:-:S11]  /*0230*/  FSETP.GEU.AND P2, PT, R12, -126, PT ;  /* 0xc2fc00000c00780b */ /* 0x000fd60003f4e000 */
[----:B------:R-:W-:Y:S02]  /*0240*/  @!P1 FMUL R13, R13, 0.5 ;  /* 0x3f0000000d0d9820 */ /* 0x000fe40000400000 */
[----:B------:R-:W-:Y:S02]  /*0250*/  @!P2 FMUL R12, R12, 0.5 ;  /* 0x3f0000000c0ca820 */ /* 0x000fe40000400000 */
[----:B------:R-:W2:Y:S08]  /*0260*/  MUFU.EX2 R8, R13 ;  /* 0x0000000d00087308 */ /* 0x000eb00000000800 */
[----:B------:R-:W3:Y:S01]  /*0270*/  MUFU.EX2 R9, R12 ;  /* 0x0000000c00097308 */ /* 0x000ee20000000800 */
[----:B--2---:R-:W-:-:S04]  /*0280*/  @!P1 FMUL R8, R8, R8 ;  /* 0x0000000808089220 */ /* 0x004fc80000400000 */
[----:B-1----:R-:W-:Y:S01]  /*0290*/  FADD R10, R8, 1 ;  /* 0x3f800000080a7421 */ /* 0x002fe20000000000 */
[----:B---3--:R-:W-:-:S04]  /*02a0*/  @!P2 FMUL R9, R9, R9 ;  /* 0x000000090909a220 */ /* 0x008fc80000400000 */
[----:B------:R-:W-:Y:S01]  /*02b0*/  FADD R11, R9, 1 ;  /* 0x3f800000090b7421 */ /* 0x000fe20000000000 */
[----:B------:R-:W-:Y:S01]  /*02c0*/  FSETP.GT.AND P1, PT, R10, 8.50705917302346158658e+37, PT ;  /* 0x7e8000000a00780b */ /* 0x000fe20003f24000 */
[----:B------:R-:W1:Y:S03]  /*02d0*/  LDC.64 R8, c[0x0][0x228] ;  /* 0x00008a00ff087b82 */ /* 0x000e660000000a00 */
[----:B------:R-:W-:Y:S01]  /*02e0*/  FSETP.GT.AND P2, PT, R11, 8.50705917302346158658e+37, PT ;  /* 0x7e8000000b00780b */ /* 0x000fe20003f44000 */
[----:B------:R-:W-:-:S08]  /*02f0*/  HFMA2.MMA R12, -RZ, RZ, 1.625, 0 ;  /* 0x3e800000ff0c7435 */ /* 0x000fd000000001ff */
[----:B------:R-:W-:-:S04]  /*0300*/  @P1 FMUL R10, R10, 0.25 ;  /* 0x3e8000000a0a1820 */ /* 0x000fc80000400000 */
[----:B------:R-:W-:Y:S02]  /*0310*/  @P2 FMUL R11, R11, 0.25 ;  /* 0x3e8000000b0b2820 */ /* 0x000fe40000400000 */
[----:B------:R-:W2:Y:S08]  /*0320*/  MUFU.RCP R10, R10 ;  /* 0x0000000a000a7308 */ /* 0x000eb00000001000 */
[----:B------:R-:W3:Y:S01]  /*0330*/  MUFU.RCP R11, R11 ;  /* 0x0000000b000b7308 */ /* 0x000ee20000001000 */
[----:B------:R-:W-:-:S02]  /*0340*/  FSEL R13, R12, 1, P1 ;  /* 0x3f8000000c0d7808 */ /* 0x000fc40000800000 */
[----:B------:R-:W-:Y:S01]  /*0350*/  FSEL R12, R12, 1, P2 ;  /* 0x3f8000000c0c7808 */ /* 0x000fe20001000000 */
[----:B------:R5:W-:Y:S02]  /*0360*/  @!P0 STG.E.64 desc[UR4][R2.64], R6 ;  /* 0x0000000602008986 */ /* 0x000be4000c101b04 */
[----:B--2---:R-:W-:-:S04]  /*0370*/  FMUL R13, R10, R13 ;  /* 0x0000000d0a0d7220 */ /* 0x004fc80000400000 */
[----:B----4-:R-:W-:Y:S01]  /*0380*/  FMUL R14, R13, R4 ;  /* 0x000000040d0e7220 */ /* 0x010fe20000400000 */
[----:B---3--:R-:W-:-:S04]  /*0390*/  FMUL R12, R11, R12 ;  /* 0x0000000c0b0c7220 */ /* 0x008fc80000400000 */
[----:B------:R-:W-:Y:S01]  /*03a0*/  FMUL R15, R12, R5 ;  /* 0x000000050c0f7220 */ /* 0x000fe20000400000 */
[----:B-1----:R-:W-:Y:S01]  /*03b0*/  IMAD.WIDE R4, R0, 0x4, R8 ;  /* 0x0000000400047825 */ /* 0x002fe200078e0208 */
[----:B0----5:R-:W-:Y:S06]  /*03c0*/  @P0 EXIT ;  /* 0x000000000000094d */ /* 0x021fec0003800000 */
[----:B------:R-:W-:Y:S01]  /*03d0*/  STG.E.64 desc[UR4][R4.64], R14 ;  /* 0x0000000e04007986 */ /* 0x000fe2000c101b04 */
[----:B------:R-:W-:Y:S05]  /*03e0*/  EXIT ;  /* 0x000000000000794d */ /* 0x000fea0003800000 */
.L_x_0:
[----:B------:R-:W-:-:S00]  /*03f0*/  BRA `(.L_x_0) ;  /* 0xfffffffc00fc7947 */ /* 0x000fc0000383ffff */
[----:B------:R-:W-:-:S00]  /*0400*/  NOP ;  /* 0x0000000000007918 */ /* 0x000fc00000000000 */
[----:B------:R-:W-:-:S00]  /*0410*/  NOP ;  /* 0x0000000000007918 */ /* 0x000fc00000000000 */
[----:B------:R-:W-:-:S00]  /*0420*/  NOP ;  /* 0x0000000000007918 */ /* 0x000fc00000000000 */
[----:B------:R-:W-:-:S00]  /*0430*/  NOP ;  /* 0x0000000000007918 */ /* 0x000fc00000000000 */
[----:B------:R-:W-:-:S00]  /*0440*/  NOP ;  /* 0x0000000000007918 */ /* 0x000fc00000000000 */
[----:B------:R-:W-:-:S00]  /*0450*/  NOP ;  /* 0x0000000000007918 */ /* 0x000fc00000000000 */
[----:B------:R-:W-:-:S00]  /*0460*/  NOP ;  /* 0x0000000000007918 */ /* 0x000fc00000000000 */
[----:B------:R-:W-:-:S00]  /*0470*/  NOP ;  /* 0x0000000000007918 */ /* 0x000fc00000000000 */
.L_x_1:


//--------------------- .nv.constant0.triton_poi_fused_convolution_mul_sigmoid_2 --------------------------
	.section	.nv.constant0.triton_poi_fused_convolution_mul_sigmoid_2,"a",@progbits
	.sectionflags	@""
	.align	4
.nv.constant0.triton_poi_fused_convolution_mul_sigmoid_2:
	.zero		564
